	.headerflags	@"EF_CUDA_TEXMODE_UNIFIED EF_CUDA_64BIT_ADDRESS EF_CUDA_ACCELERATORS EF_CUDA_SM90 EF_CUDA_VIRTUAL_SM(EF_CUDA_SM90)"
	.elftype	@"ET_EXEC"


//--------------------- .nv.info                  --------------------------
	.section	.nv.info,"",@"SHT_CUDA_INFO"
	.align	4


	//----- nvinfo : EIATTR_REGCOUNT
	.align		4
        /*0000*/ 	.byte	0x04, 0x2f
        /*0002*/ 	.short	(.L_3 - .L_2)
	.align		4
.L_2:
        /*0004*/ 	.word	index@(triton_poi_fused__native_batch_norm_legit_no_training_add_38)
        /*0008*/ 	.word	0x0000001e


	//----- nvinfo : EIATTR_MIN_STACK_SIZE
	.align		4
.L_3:
        /*000c*/ 	.byte	0x04, 0x12
        /*000e*/ 	.short	(.L_5 - .L_4)
	.align		4
.L_4:
        /*0010*/ 	.word	index@(triton_poi_fused__native_batch_norm_legit_no_training_add_38)
        /*0014*/ 	.word	0x00000000


	//----- nvinfo : EIATTR_FRAME_SIZE
	.align		4
.L_5:
        /*0018*/ 	.byte	0x04, 0x11
        /*001a*/ 	.short	(.L_7 - .L_6)
	.align		4
.L_6:
        /*001c*/ 	.word	index@(triton_poi_fused__native_batch_norm_legit_no_training_add_38)
        /*0020*/ 	.word	0x00000000


	//----- nvinfo : EIATTR_MIN_STACK_SIZE
	.align		4
.L_7:
        /*0024*/ 	.byte	0x04, 0x12
        /*0026*/ 	.short	(.L_9 - .L_8)
	.align		4
.L_8:
        /*0028*/ 	.word	index@(triton_poi_fused__native_batch_norm_legit_no_training_add_38)
        /*002c*/ 	.word	0x00000000
.L_9:


//--------------------- .nv.info.triton_poi_fused__native_batch_norm_legit_no_training_add_38 --------------------------
	.section	.nv.info.triton_poi_fused__native_batch_norm_legit_no_training_add_38,"",@"SHT_CUDA_INFO"
	.sectionflags	@""
	.align	4


	//----- nvinfo : EIATTR_CUDA_API_VERSION
	.align		4
        /*0000*/ 	.byte	0x04, 0x37
        /*0002*/ 	.short	(.L_11 - .L_10)
.L_10:
        /*0004*/ 	.word	0x0000007c


	//----- nvinfo : EIATTR_KPARAM_INFO
	.align		4
.L_11:
        /*0008*/ 	.byte	0x04, 0x17
        /*000a*/ 	.short	(.L_13 - .L_12)
.L_12:
        /*000c*/ 	.word	0x00000000
        /*0010*/ 	.short	0x0008
        /*0012*/ 	.short	0x003c
        /*0014*/ 	.byte	0x00, 0xf0, 0x11, 0x00


	//----- nvinfo : EIATTR_KPARAM_INFO
	.align		4
.L_13:
        /*0018*/ 	.byte	0x04, 0x17
        /*001a*/ 	.short	(.L_15 - .L_14)
.L_14:
        /*001c*/ 	.word	0x00000000
        /*0020*/ 	.short	0x0007
        /*0022*/ 	.short	0x0038
        /*0024*/ 	.byte	0x00, 0xf0, 0x11, 0x00


	//----- nvinfo : EIATTR_KPARAM_INFO
	.align		4
.L_15:
        /*0028*/ 	.byte	0x04, 0x17
        /*002a*/ 	.short	(.L_17 - .L_16)
.L_16:
        /*002c*/ 	.word	0x00000000
        /*0030*/ 	.short	0x0006
        /*0032*/ 	.short	0x0030
        /*0034*/ 	.byte	0x00, 0xf4, 0x21, 0x00


	//----- nvinfo : EIATTR_KPARAM_INFO
	.align		4
.L_17:
        /*0038*/ 	.byte	0x04, 0x17
        /*003a*/ 	.short	(.L_19 - .L_18)
.L_18:
        /*003c*/ 	.word	0x00000000
        /*0040*/ 	.short	0x0005
        /*0042*/ 	.short	0x0028
        /*0044*/ 	.byte	0x00, 0xf4, 0x21, 0x00


	//----- nvinfo : EIATTR_KPARAM_INFO
	.align		4
.L_19:
        /*0048*/ 	.byte	0x04, 0x17
        /*004a*/ 	.short	(.L_21 - .L_20)
.L_20:
        /*004c*/ 	.word	0x00000000
        /*0050*/ 	.short	0x0004
        /*0052*/ 	.short	0x0020
        /*0054*/ 	.byte	0x00, 0xf4, 0x21, 0x00


	//----- nvinfo : EIATTR_KPARAM_INFO
	.align		4
.L_21:
        /*0058*/ 	.byte	0x04, 0x17
        /*005a*/ 	.short	(.L_23 - .L_22)
.L_22:
        /*005c*/ 	.word	0x00000000
        /*0060*/ 	.short	0x0003
        /*0062*/ 	.short	0x0018
        /*0064*/ 	.byte	0x00, 0xf4, 0x21, 0x00


	//----- nvinfo : EIATTR_KPARAM_INFO
	.align		4
.L_23:
        /*0068*/ 	.byte	0x04, 0x17
        /*006a*/ 	.short	(.L_25 - .L_24)
.L_24:
        /*006c*/ 	.word	0x00000000
        /*0070*/ 	.short	0x0002
        /*0072*/ 	.short	0x0010
        /*0074*/ 	.byte	0x00, 0xf4, 0x21, 0x00


	//----- nvinfo : EIATTR_KPARAM_INFO
	.align		4
.L_25:
        /*0078*/ 	.byte	0x04, 0x17
        /*007a*/ 	.short	(.L_27 - .L_26)
.L_26:
        /*007c*/ 	.word	0x00000000
        /*0080*/ 	.short	0x0001
        /*0082*/ 	.short	0x0008
        /*0084*/ 	.byte	0x00, 0xf4, 0x21, 0x00


	//----- nvinfo : EIATTR_KPARAM_INFO
	.align		4
.L_27:
        /*0088*/ 	.byte	0x04, 0x17
        /*008a*/ 	.short	(.L_29 - .L_28)
.L_28:
        /*008c*/ 	.word	0x00000000
        /*0090*/ 	.short	0x0000
        /*0092*/ 	.short	0x0000
        /*0094*/ 	.byte	0x00, 0xf4, 0x21, 0x00


	//----- nvinfo : EIATTR_SPARSE_MMA_MASK
	.align		4
.L_29:
        /*0098*/ 	.byte	0x03, 0x50
        /*009a*/ 	.short	0x0000


	//----- nvinfo : EIATTR_MAXREG_COUNT
	.align		4
        /*009c*/ 	.byte	0x03, 0x1b
        /*009e*/ 	.short	0x00ff


	//----- nvinfo : EIATTR_EXIT_INSTR_OFFSETS
	.align		4
        /*00a0*/ 	.byte	0x04, 0x1c
        /*00a2*/ 	.short	(.L_31 - .L_30)


	//   ....[0]....
.L_30:
        /*00a4*/ 	.word	0x000005c0


	//   ....[1]....
        /*00a8*/ 	.word	0x00000680


	//----- nvinfo : EIATTR_REQNTID
	.align		4
.L_31:
        /*00ac*/ 	.byte	0x04, 0x10
        /*00ae*/ 	.short	(.L_33 - .L_32)
.L_32:
        /*00b0*/ 	.word	0x00000080
        /*00b4*/ 	.word	0x00000001
        /*00b8*/ 	.word	0x00000001


	//----- nvinfo : EIATTR_CBANK_PARAM_SIZE
	.align		4
.L_33:
        /*00bc*/ 	.byte	0x03, 0x19
        /*00be*/ 	.short	0x0040


	//----- nvinfo : EIATTR_PARAM_CBANK
	.align		4
        /*00c0*/ 	.byte	0x04, 0x0a
        /*00c2*/ 	.short	(.L_35 - .L_34)
	.align		4
.L_34:
        /*00c4*/ 	.word	index@(.nv.constant0.triton_poi_fused__native_batch_norm_legit_no_training_add_38)
        /*00c8*/ 	.short	0x0210
        /*00ca*/ 	.short	0x0040


	//----- nvinfo : EIATTR_SW_WAR
	.align		4
.L_35:
        /*00cc*/ 	.byte	0x04, 0x36
        /*00ce*/ 	.short	(.L_37 - .L_36)
.L_36:
        /*00d0*/ 	.word	0x00000008
.L_37:


//--------------------- .nv.callgraph             --------------------------
	.section	.nv.callgraph,"",@"SHT_CUDA_CALLGRAPH"
	.align	4
	.sectionentsize	8
	.align		4
        /*0000*/ 	.word	0x00000000
	.align		4
        /*0004*/ 	.word	0xffffffff
	.align		4
        /*0008*/ 	.word	0x00000000
	.align		4
        /*000c*/ 	.word	0xfffffffe
	.align		4
        /*0010*/ 	.word	0x00000000
	.align		4
        /*0014*/ 	.word	0xfffffffd
	.align		4
        /*0018*/ 	.word	0x00000000
	.align		4
        /*001c*/ 	.word	0xfffffffc


//--------------------- .nv.constant4             --------------------------
	.section	.nv.constant4,"a",@progbits
	.align	8
	.align		8
.nv.constant4:
        /*0000*/ 	.dword	_$_str
	.align		8
        /*0008*/ 	.dword	_$_str_$_2


//--------------------- .text.triton_poi_fused__native_batch_norm_legit_no_training_add_38 --------------------------
	.section	.text.triton_poi_fused__native_batch_norm_legit_no_training_add_38,"ax",@progbits
	.sectionflags	@"SHF_BARRIERS=1"
	.align	128
        .global         triton_poi_fused__native_batch_norm_legit_no_training_add_38
        .type           triton_poi_fused__native_batch_norm_legit_no_training_add_38,@function
        .size           triton_poi_fused__native_batch_norm_legit_no_training_add_38,(.L_x_1 - triton_poi_fused__native_batch_norm_legit_no_training_add_38)
        .other          triton_poi_fused__native_batch_norm_legit_no_training_add_38,@"STO_CUDA_ENTRY STV_DEFAULT"
triton_poi_fused__native_batch_norm_legit_no_training_add_38:
.text.triton_poi_fused__native_batch_norm_legit_no_training_add_38:
[----:B------:R-:W0:Y:S01]  /*0000*/  LDC R1, c[0x0][0x28] ;  /* 0x00000a00ff017b82 */ /* 0x000e220000000800 */
[----:B------:R-:W1:Y:S07]  /*0010*/  S2R R12, SR_TID.X ;  /* 0x00000000000c7919 */ /* 0x000e6e0000002100 */
[----:B------:R-:W2:Y:S01]  /*0020*/  S2UR UR4, SR_CTAID.X ;  /* 0x00000000000479c3 */ /* 0x000ea20000002500 */
[----:B------:R-:W-:Y:S01]  /*0030*/  CS2R R2, SRZ ;  /* 0x0000000000027805 */ /* 0x000fe2000001ff00 */
[----:B------:R-:W-:Y:S01]  /*0040*/  ULDC.64 UR8, c[0x0][0x208] ;  /* 0x0000820000087ab9 */ /* 0x000fe20000000a00 */
[----:B------:R-:W3:Y:S05]  /*0050*/  S2R R13, SR_CTAID.Y ;  /* 0x00000000000d7919 */ /* 0x000eea0000002600 */
[----:B------:R-:W4:Y:S08]  /*0060*/  LDC.64 R6, c[0x0][0x228] ;  /* 0x00008a00ff067b82 */ /* 0x000f300000000a00 */
[----:B------:R-:W5:Y:S01]  /*0070*/  LDC.64 R20, c[0x0][0x218] ;  /* 0x00008600ff147b82 */ /* 0x000f620000000a00 */
[----:B--2---:R-:W-:-:S07]  /*0080*/  USHF.L.U32 UR4, UR4, 0x2, URZ ;  /* 0x0000000204047899 */ /* 0x004fce000800063f */
[----:B------:R-:W2:Y:S01]  /*0090*/  LDC.64 R14, c[0x0][0x220] ;  /* 0x00008800ff0e7b82 */ /* 0x000ea20000000a00 */
[----:B-1----:R-:W-:-:S07]  /*00a0*/  LOP3.LUT R0, R12, 0x1, RZ, 0xc0, !PT ;  /* 0x000000010c007812 */ /* 0x002fce00078ec0ff */
[----:B------:R-:W1:Y:S01]  /*00b0*/  LDC.64 R10, c[0x0][0x238] ;  /* 0x00008e00ff0a7b82 */ /* 0x000e620000000a00 */
[----:B------:R-:W-:-:S04]  /*00c0*/  LEA R23, R0, UR4, 0x1 ;  /* 0x0000000400177c11 */ /* 0x000fc8000f8e08ff */
[C---:B------:R-:W-:Y:S01]  /*00d0*/  ISETP.GE.AND P1, PT, R23.reuse, 0x30, PT ;  /* 0x000000301700780c */ /* 0x040fe20003f26270 */
[----:B----4-:R-:W-:Y:S02]  /*00e0*/  IMAD.WIDE R6, R23, 0x4, R6 ;  /* 0x0000000417067825 */ /* 0x010fe400078e0206 */
[----:B------:R-:W4:Y:S08]  /*00f0*/  LDC.64 R18, c[0x0][0x230] ;  /* 0x00008c00ff127b82 */ /* 0x000f300000000a00 */
[----:B------:R-:W4:Y:S02]  /*0100*/  LDC.64 R4, c[0x0][0x210] ;  /* 0x00008400ff047b82 */ /* 0x000f240000000a00 */
[----:B------:R2:W4:Y:S01]  /*0110*/  @!P1 LDG.E.EL.64 R2, desc[UR8][R6.64] ;  /* 0x0000000806029981 */ /* 0x000522000c2e1b00 */
[----:B------:R-:W-:Y:S01]  /*0120*/  SHF.R.U32.HI R16, RZ, 0x1, R12 ;  /* 0x00000001ff107819 */ /* 0x000fe2000001160c */
[----:B---3--:R-:W-:Y:S01]  /*0130*/  IMAD.SHL.U32 R13, R13, 0x40, RZ ;  /* 0x000000400d0d7824 */ /* 0x008fe200078e00ff */
[----:B------:R-:W-:Y:S01]  /*0140*/  CS2R R8, SRZ ;  /* 0x0000000000087805 */ /* 0x000fe2000001ff00 */
[----:B--2---:R-:W-:Y:S01]  /*0150*/  IMAD.WIDE R24, R23, 0x4, R14 ;  /* 0x0000000417187825 */ /* 0x004fe200078e020e */
[----:B------:R-:W-:-:S04]  /*0160*/  SGXT.U32 R16, R16, 0x6 ;  /* 0x000000061010781a */ /* 0x000fc80000000000 */
[----:B------:R-:W-:Y:S02]  /*0170*/  LOP3.LUT R22, R13, R16, RZ, 0xfc, !PT ;  /* 0x000000100d167212 */ /* 0x000fe400078efcff */
[----:B------:R-:W-:Y:S02]  /*0180*/  CS2R R6, SRZ ;  /* 0x0000000000067805 */ /* 0x000fe4000001ff00 */
[C---:B------:R-:W-:Y:S01]  /*0190*/  ISETP.LT.AND P0, PT, R22.reuse, 0x40, !P1 ;  /* 0x000000401600780c */ /* 0x040fe20004f01270 */
[----:B------:R-:W-:-:S03]  /*01a0*/  IMAD R17, R22, 0x30, R23 ;  /* 0x0000003016117824 */ /* 0x000fc600078e0217 */
[----:B------:R-:W2:Y:S01]  /*01b0*/  @!P1 LDG.E.EL.64 R6, desc[UR8][R24.64] ;  /* 0x0000000818069981 */ /* 0x000ea2000c2e1b00 */
[----:B-----5:R-:W-:Y:S01]  /*01c0*/  IMAD.WIDE R20, R17, 0x4, R20 ;  /* 0x0000000411147825 */ /* 0x020fe200078e0214 */
[----:B------:R-:W-:-:S03]  /*01d0*/  CS2R R14, SRZ ;  /* 0x00000000000e7805 */ /* 0x000fc6000001ff00 */
[----:B-1----:R-:W-:Y:S01]  /*01e0*/  IMAD.WIDE R26, R23, 0x4, R10 ;  /* 0x00000004171a7825 */ /* 0x002fe200078e020a */
[----:B------:R-:W-:-:S03]  /*01f0*/  CS2R R10, SRZ ;  /* 0x00000000000a7805 */ /* 0x000fc6000001ff00 */
[----:B------:R1:W2:Y:S01]  /*0200*/  @P0 LDG.E.EL.64 R8, desc[UR8][R20.64] ;  /* 0x0000000814080981 */ /* 0x0002a2000c2e1b00 */
[----:B----4-:R-:W-:-:S03]  /*0210*/  IMAD.WIDE R18, R23, 0x4, R18 ;  /* 0x0000000417127825 */ /* 0x010fc600078e0212 */
[----:B------:R-:W3:Y:S01]  /*0220*/  @!P1 LDG.E.EL.64 R14, desc[UR8][R26.64] ;  /* 0x000000081a0e9981 */ /* 0x000ee2000c2e1b00 */
[----:B0-----:R-:W-:Y:S01]  /*0230*/  IMAD.WIDE R22, R17, 0x4, R4 ;  /* 0x0000000411167825 */ /* 0x001fe200078e0204 */
[----:B------:R-:W-:Y:S02]  /*0240*/  CS2R R4, SRZ ;  /* 0x0000000000047805 */ /* 0x000fe4000001ff00 */
[----:B------:R0:W3:Y:S04]  /*0250*/  @!P1 LDG.E.EL.64 R10, desc[UR8][R18.64] ;  /* 0x00000008120a9981 */ /* 0x0000e8000c2e1b00 */
[----:B------:R-:W4:Y:S01]  /*0260*/  @P0 LDG.E.EL.64 R4, desc[UR8][R22.64] ;  /* 0x0000000816040981 */ /* 0x000f22000c2e1b00 */
[----:B------:R-:W5:Y:S01]  /*0270*/  S2UR UR6, SR_CgaCtaId ;  /* 0x00000000000679c3 */ /* 0x000f620000008800 */
[----:B------:R-:W-:-:S02]  /*0280*/  UMOV UR5, 0x400 ;  /* 0x0000040000057882 */ /* 0x000fc40000000000 */
[----:B-----5:R-:W-:Y:S01]  /*0290*/  UPRMT UR5, UR6, 0x654, UR5 ;  /* 0x0000065406057896 */ /* 0x020fe20008000005 */
[----:B------:R-:W-:Y:S01]  /*02a0*/  FADD R2, R2, 9.9999997473787516356e-06 ;  /* 0x3727c5ac02027421 */ /* 0x000fe20000000000 */
[----:B------:R-:W-:-:S03]  /*02b0*/  FADD R3, R3, 9.9999997473787516356e-06 ;  /* 0x3727c5ac03037421 */ /* 0x000fc60000000000 */
[----:B------:R-:W5:Y:S08]  /*02c0*/  MUFU.SQRT R17, R2 ;  /* 0x0000000200117308 */ /* 0x000f700000002000 */
[----:B-1----:R-:W1:Y:S01]  /*02d0*/  MUFU.SQRT R20, R3 ;  /* 0x0000000300147308 */ /* 0x002e620000002000 */
[C---:B-----5:R-:W-:Y:S02]  /*02e0*/  FSETP.GT.AND P0, PT, R17.reuse, 8.50705917302346158658e+37, PT ;  /* 0x7e8000001100780b */ /* 0x060fe40003f04000 */
[----:B------:R-:W-:-:S02]  /*02f0*/  FSETP.GEU.AND P2, PT, R17, 1.175494350822287508e-38, PT ;  /* 0x008000001100780b */ /* 0x000fc40003f4e000 */
[C---:B-1----:R-:W-:Y:S02]  /*0300*/  FSETP.GT.AND P1, PT, R20.reuse, 8.50705917302346158658e+37, PT ;  /* 0x7e8000001400780b */ /* 0x042fe40003f24000 */
[----:B------:R-:W-:-:S07]  /*0310*/  FSETP.GEU.AND P3, PT, R20, 1.175494350822287508e-38, PT ;  /* 0x008000001400780b */ /* 0x000fce0003f6e000 */
[----:B------:R-:W-:-:S04]  /*0320*/  @P0 FMUL R17, R17, 0.25 ;  /* 0x3e80000011110820 */ /* 0x000fc80000400000 */
[----:B------:R-:W-:Y:S01]  /*0330*/  @!P2 FMUL R17, R17, 16777216 ;  /* 0x4b8000001111a820 */ /* 0x000fe20000400000 */
[----:B------:R-:W-:-:S04]  /*0340*/  @P1 FMUL R20, R20, 0.25 ;  /* 0x3e80000014141820 */ /* 0x000fc80000400000 */
[----:B------:R-:W-:Y:S01]  /*0350*/  @!P3 FMUL R20, R20, 16777216 ;  /* 0x4b8000001414b820 */ /* 0x000fe20000400000 */
[----:B------:R-:W1:Y:S01]  /*0360*/  MUFU.RCP R17, R17 ;  /* 0x0000001100117308 */ /* 0x000e620000001000 */
[----:B------:R-:W-:-:S07]  /*0370*/  IMAD.MOV.U32 R3, RZ, RZ, 0x3e800000 ;  /* 0x3e800000ff037424 */ /* 0x000fce00078e00ff */
[----:B------:R-:W5:Y:S01]  /*0380*/  MUFU.RCP R20, R20 ;  /* 0x0000001400147308 */ /* 0x000f620000001000 */
[C---:B0-----:R-:W-:Y:S02]  /*0390*/  FSEL R18, R3.reuse, 1, P0 ;  /* 0x3f80000003127808 */ /* 0x041fe40000000000 */
[----:B------:R-:W-:-:S03]  /*03a0*/  FSEL R3, R3, 1, P1 ;  /* 0x3f80000003037808 */ /* 0x000fc60000800000 */
[----:B------:R-:W-:Y:S02]  /*03b0*/  @!P2 FMUL R18, R18, 16777216 ;  /* 0x4b8000001212a820 */ /* 0x000fe40000400000 */
[----:B------:R-:W-:Y:S01]  /*03c0*/  @!P3 FMUL R3, R3, 16777216 ;  /* 0x4b8000000303b820 */ /* 0x000fe20000400000 */
[----:B--2---:R-:W-:Y:S01]  /*03d0*/  FADD R6, -R6, R8 ;  /* 0x0000000806067221 */ /* 0x004fe20000000100 */
[----:B-1----:R-:W-:Y:S01]  /*03e0*/  FMUL R17, R17, R18 ;  /* 0x0000001211117220 */ /* 0x002fe20000400000 */
[----:B------:R-:W-:Y:S01]  /*03f0*/  FADD R7, -R7, R9 ;  /* 0x0000000907077221 */ /* 0x000fe20000000100 */
[----:B-----5:R-:W-:Y:S01]  /*0400*/  FMUL R20, R20, R3 ;  /* 0x0000000314147220 */ /* 0x020fe20000400000 */
[----:B------:R-:W-:Y:S02]  /*0410*/  IMAD.SHL.U32 R3, R0, 0x80, RZ ;  /* 0x0000008000037824 */ /* 0x000fe400078e00ff */
[----:B------:R-:W-:Y:S01]  /*0420*/  FMUL R17, R6, R17 ;  /* 0x0000001106117220 */ /* 0x000fe20000400000 */
[----:B------:R-:W-:Y:S01]  /*0430*/  FMUL R20, R7, R20 ;  /* 0x0000001407147220 */ /* 0x000fe20000400000 */
[----:B------:R-:W-:Y:S01]  /*0440*/  LEA R9, R0, UR5, 0x4 ;  /* 0x0000000500097c11 */ /* 0x000fe2000f8e20ff */
[----:B------:R-:W-:Y:S01]  /*0450*/  IMAD.SHL.U32 R2, R12, 0x2, RZ ;  /* 0x000000020c027824 */ /* 0x000fe200078e00ff */
[----:B------:R-:W-:Y:S01]  /*0460*/  LOP3.LUT R16, R3, R16, RZ, 0xfc, !PT ;  /* 0x0000001003107212 */ /* 0x000fe200078efcff */
[----:B---3--:R-:W-:Y:S01]  /*0470*/  FFMA R17, R17, R10, R14 ;  /* 0x0000000a11117223 */ /* 0x008fe2000000000e */
[----:B------:R-:W-:Y:S01]  /*0480*/  LEA.HI R3, R3, UR5, RZ, 0x1d ;  /* 0x0000000503037c11 */ /* 0x000fe2000f8fe8ff */
[----:B------:R-:W-:Y:S01]  /*0490*/  FFMA R20, R20, R11, R15 ;  /* 0x0000000b14147223 */ /* 0x000fe2000000000f */
[----:B------:R-:W-:Y:S01]  /*04a0*/  LOP3.LUT R13, R13, 0x3e, R2, 0xf8, !PT ;  /* 0x0000003e0d0d7812 */ /* 0x000fe200078ef802 */
[----:B------:R-:W-:-:S02]  /*04b0*/  IMAD R9, R16, 0x4, R9 ;  /* 0x0000000410097824 */ /* 0x000fc400078e0209 */
[----:B----4-:R-:W-:Y:S01]  /*04c0*/  FADD R4, R17, R4 ;  /* 0x0000000411047221 */ /* 0x010fe20000000000 */
[----:B------:R-:W-:Y:S02]  /*04d0*/  IMAD R16, R16, 0x4, R3 ;  /* 0x0000000410107824 */ /* 0x000fe400078e0203 */
[----:B------:R-:W-:Y:S01]  /*04e0*/  FADD R5, R20, R5 ;  /* 0x0000000514057221 */ /* 0x000fe20000000000 */
[----:B------:R-:W-:Y:S01]  /*04f0*/  SHF.R.U32.HI R2, RZ, 0x5, R12 ;  /* 0x00000005ff027819 */ /* 0x000fe2000001160c */
[----:B------:R0:W-:Y:S03]  /*0500*/  STS [R9], R4 ;  /* 0x0000000409007388 */ /* 0x0001e60000000800 */
[----:B------:R-:W-:Y:S01]  /*0510*/  SGXT.U32 R0, R2, 0x2 ;  /* 0x000000020200781a */ /* 0x000fe20000000000 */
[----:B------:R0:W-:Y:S03]  /*0520*/  STS [R16+0x108], R5 ;  /* 0x0001080510007388 */ /* 0x0001e60000000800 */
[----:B------:R-:W-:Y:S01]  /*0530*/  LOP3.LUT R0, R0, UR4, RZ, 0xfc, !PT ;  /* 0x0000000400007c12 */ /* 0x000fe2000f8efcff */
[----:B------:R-:W-:Y:S03]  /*0540*/  BAR.SYNC.DEFER_BLOCKING 0x0 ;  /* 0x0000000000007b1d */ /* 0x000fe60000010000 */
[----:B------:R-:W-:-:S02]  /*0550*/  ISETP.GE.AND P0, PT, R0, 0x30, PT ;  /* 0x000000300000780c */ /* 0x000fc40003f06270 */
[----:B------:R-:W-:Y:S02]  /*0560*/  SHF.R.U32.HI R2, RZ, 0x2, R12 ;  /* 0x00000002ff027819 */ /* 0x000fe4000001160c */
[----:B------:R-:W-:Y:S01]  /*0570*/  ISETP.LT.AND P0, PT, R13, 0x40, !P0 ;  /* 0x000000400d00780c */ /* 0x000fe20004701270 */
[----:B------:R-:W-:Y:S01]  /*0580*/  IMAD.SHL.U32 R12, R12, 0x8, RZ ;  /* 0x000000080c0c7824 */ /* 0x000fe200078e00ff */
[----:B------:R-:W-:-:S04]  /*0590*/  LOP3.LUT R2, R2, 0x18, RZ, 0xc0, !PT ;  /* 0x0000001802027812 */ /* 0x000fc800078ec0ff */
[----:B------:R-:W-:-:S04]  /*05a0*/  LOP3.LUT R3, R12, 0x3f8, RZ, 0xc0, !PT ;  /* 0x000003f80c037812 */ /* 0x000fc800078ec0ff */
[----:B------:R-:W-:-:S03]  /*05b0*/  IADD3 R7, R3, UR5, R2 ;  /* 0x0000000503077c10 */ /* 0x000fc6000fffe002 */
[----:B0-----:R-:W-:Y:S05]  /*05c0*/  @!P0 EXIT ;  /* 0x000000000000894d */ /* 0x001fea0003800000 */
[----:B------:R-:W0:Y:S01]  /*05d0*/  LDS.64 R8, [R7] ;  /* 0x0000000007087984 */ /* 0x000e220000000a00 */
[----:B------:R-:W-:Y:S01]  /*05e0*/  SHF.R.S32.HI R4, RZ, 0x1f, R13 ;  /* 0x0000001fff047819 */ /* 0x000fe2000001140d */
[----:B------:R-:W1:Y:S03]  /*05f0*/  LDC.64 R2, c[0x0][0x240] ;  /* 0x00009000ff027b82 */ /* 0x000e660000000a00 */
[----:B------:R-:W-:-:S04]  /*0600*/  LEA.HI R4, R4, R13, RZ, 0x4 ;  /* 0x0000000d04047211 */ /* 0x000fc800078f20ff */
[----:B------:R-:W-:Y:S02]  /*0610*/  LOP3.LUT R6, R4, 0xfffffff0, RZ, 0xc0, !PT ;  /* 0xfffffff004067812 */ /* 0x000fe400078ec0ff */
[----:B------:R-:W-:-:S03]  /*0620*/  SHF.R.S32.HI R4, RZ, 0x4, R4 ;  /* 0x00000004ff047819 */ /* 0x000fc60000011404 */
[----:B------:R-:W-:-:S04]  /*0630*/  IMAD.IADD R13, R13, 0x1, -R6 ;  /* 0x000000010d0d7824 */ /* 0x000fc800078e0a06 */
[----:B------:R-:W-:-:S04]  /*0640*/  IMAD R13, R0, 0x10, R13 ;  /* 0x00000010000d7824 */ /* 0x000fc800078e020d */
[----:B------:R-:W-:-:S04]  /*0650*/  IMAD R13, R4, 0x300, R13 ;  /* 0x00000300040d7824 */ /* 0x000fc800078e020d */
[----:B-1----:R-:W-:-:S05]  /*0660*/  IMAD.WIDE R2, R13, 0x4, R2 ;  /* 0x000000040d027825 */ /* 0x002fca00078e0202 */
[----:B0-----:R-:W-:Y:S01]  /*0670*/  STG.E.64 desc[UR8][R2.64], R8 ;  /* 0x0000000802007986 */ /* 0x001fe2000c101b08 */
[----:B------:R-:W-:Y:S05]  /*0680*/  EXIT ;  /* 0x000000000000794d */ /* 0x000fea0003800000 */
.L_x_0:
[----:B------:R-:W-:-:S00]  /*0690*/  BRA `(.L_x_0) ;  /* 0xfffffffc00fc7947 */ /* 0x000fc0000383ffff */
[----:B------:R-:W-:-:S00]  /*06a0*/  NOP ;  /* 0x0000000000007918 */ /* 0x000fc00000000000 */
        /* <DEDUP_REMOVED lines=13> */
.L_x_1:


//--------------------- .nv.global.init           --------------------------
	.section	.nv.global.init,"aw",@progbits
.nv.global.init:
	.type		_$_str,@object
	.size		_$_str,(_$_str_$_2 - _$_str)
_$_str:
        /*0000*/ 	.byte	0x5f, 0x5f, 0x43, 0x55, 0x44, 0x41, 0x5f, 0x46, 0x54, 0x5a, 0x00
	.type		_$_str_$_2,@object
	.size		_$_str_$_2,(.L_1 - _$_str_$_2)
_$_str_$_2:
        /*000b*/ 	.byte	0x5f, 0x5f, 0x43, 0x55, 0x44, 0x41, 0x5f, 0x50, 0x52, 0x45, 0x43, 0x5f, 0x53, 0x51, 0x52, 0x54
        /*001b*/ 	.byte	0x00
.L_1:


//--------------------- .nv.shared.triton_poi_fused__native_batch_norm_legit_no_training_add_38 --------------------------
	.section	.nv.shared.triton_poi_fused__native_batch_norm_legit_no_training_add_38,"aw",@nobits
	.sectionflags	@""
	.align	16
	.zero		1024


//--------------------- .nv.constant0.triton_poi_fused__native_batch_norm_legit_no_training_add_38 --------------------------
	.section	.nv.constant0.triton_poi_fused__native_batch_norm_legit_no_training_add_38,"a",@progbits
	.sectionflags	@""
	.align	4
.nv.constant0.triton_poi_fused__native_batch_norm_legit_no_training_add_38:
	.zero		592
